//
// Generated by NVIDIA NVVM Compiler
//
// Compiler Build ID: CL-36424714
// Cuda compilation tools, release 13.0, V13.0.88
// Based on NVVM 20.0.0
//

.version 9.0
.target sm_100
.address_size 64

	// .globl	_Z16oddEvenSortPhasePiii

.visible .entry _Z16oddEvenSortPhasePiii(
	.param .u64 .ptr .align 1 _Z16oddEvenSortPhasePiii_param_0,
	.param .u32 _Z16oddEvenSortPhasePiii_param_1,
	.param .u32 _Z16oddEvenSortPhasePiii_param_2
)
{
	.reg .pred 	%p<4>;
	.reg .b32 	%r<13>;
	.reg .b64 	%rd<5>;

	ld.param.u64 	%rd2, [_Z16oddEvenSortPhasePiii_param_0];
	ld.param.u32 	%r4, [_Z16oddEvenSortPhasePiii_param_1];
	ld.param.u32 	%r5, [_Z16oddEvenSortPhasePiii_param_2];
	mov.u32 	%r6, %ctaid.x;
	mov.u32 	%r7, %ntid.x;
	mov.u32 	%r8, %tid.x;
	mad.lo.s32 	%r9, %r6, %r7, %r8;
	setp.ne.s32 	%p1, %r5, 0;
	shl.b32 	%r10, %r9, 1;
	selp.u32 	%r11, 1, 0, %p1;
	or.b32  	%r1, %r10, %r11;
	add.s32 	%r12, %r1, 1;
	setp.ge.s32 	%p2, %r12, %r4;
	@%p2 bra 	$L__BB0_3;
	cvta.to.global.u64 	%rd3, %rd2;
	mul.wide.s32 	%rd4, %r1, 4;
	add.s64 	%rd1, %rd3, %rd4;
	ld.global.u32 	%r2, [%rd1];
	ld.global.u32 	%r3, [%rd1+4];
	setp.le.s32 	%p3, %r2, %r3;
	@%p3 bra 	$L__BB0_3;
	st.global.u32 	[%rd1], %r3;
	st.global.u32 	[%rd1+4], %r2;
$L__BB0_3:
	ret;

}


// ===== COMPILED SASS (sm_100) =====

	.target	sm_100

	.elftype	@"ET_EXEC"


//--------------------- .note.nv.tkinfo           --------------------------
	.section	.note.nv.tkinfo,"",@"SHT_NOTE"
	.sectionflags	@"SHF_NOTE_NV_TKINFO"
	.tkinfo
        /*0018*/ 	.word	0x00000002
        /*0030*/ 	.string	""
        /*0030*/ 	.string	"ptxas"
        /*0030*/ 	.string	"Cuda compilation tools, release 13.0, V13.0.88"
        /*0030*/ 	.string	"Build cuda_13.0.r13.0/compiler.36424714_0"
        /*0030*/ 	.string	"-arch sm_100 -m 64 "



//--------------------- .note.nv.cuinfo           --------------------------
	.section	.note.nv.cuinfo,"",@"SHT_NOTE"
	.sectionflags	@"SHF_NOTE_NV_CUINFO"
        /*0018*/ 	.short	0x0002
        /*001a*/ 	.short	0x0064
        /*001c*/ 	.short	0x0082
	.zero		2


//--------------------- .nv.info                  --------------------------
	.section	.nv.info,"",@"SHT_CUDA_INFO"
	.align	4


	//----- nvinfo : EIATTR_REGCOUNT
	.align		4
        /*0000*/ 	.byte	0x04, 0x2f
        /*0002*/ 	.short	(.L_1 - .L_0)
	.align		4
.L_0:
        /*0004*/ 	.word	index@(_Z16oddEvenSortPhasePiii)
        /*0008*/ 	.word	0x00000008


	//----- nvinfo : EIATTR_FRAME_SIZE
	.align		4
.L_1:
        /*000c*/ 	.byte	0x04, 0x11
        /*000e*/ 	.short	(.L_3 - .L_2)
	.align		4
.L_2:
        /*0010*/ 	.word	index@(_Z16oddEvenSortPhasePiii)
        /*0014*/ 	.word	0x00000000


	//----- nvinfo : EIATTR_MIN_STACK_SIZE
	.align		4
.L_3:
        /*0018*/ 	.byte	0x04, 0x12
        /*001a*/ 	.short	(.L_5 - .L_4)
	.align		4
.L_4:
        /*001c*/ 	.word	index@(_Z16oddEvenSortPhasePiii)
        /*0020*/ 	.word	0x00000000
.L_5:


//--------------------- .nv.compat                --------------------------
	.section	.nv.compat,"",@"SHT_CUDA_COMPAT_INFO"
	.align	4
        /*0000*/ 	.byte	0x02, 0x09, 0x00, 0x00, 0x02, 0x02, 0x01, 0x00, 0x02, 0x05, 0x05, 0x00, 0x03, 0x07, 0x01, 0x01
        /*0010*/ 	.byte	0x02, 0x03, 0x00, 0x00, 0x02, 0x06, 0x01, 0x00, 0x04, 0x0b, 0x08, 0x00, 0x09, 0x00, 0x00, 0x00
        /*0020*/ 	.byte	0x00, 0x00, 0x00, 0x00


//--------------------- .nv.info._Z16oddEvenSortPhasePiii --------------------------
	.section	.nv.info._Z16oddEvenSortPhasePiii,"",@"SHT_CUDA_INFO"
	.sectionflags	@""
	.align	4


	//----- nvinfo : EIATTR_CUDA_API_VERSION
	.align		4
        /*0000*/ 	.byte	0x04, 0x37
        /*0002*/ 	.short	(.L_7 - .L_6)
.L_6:
        /*0004*/ 	.word	0x00000082


	//----- nvinfo : EIATTR_KPARAM_INFO
	.align		4
.L_7:
        /*0008*/ 	.byte	0x04, 0x17
        /*000a*/ 	.short	(.L_9 - .L_8)
.L_8:
        /*000c*/ 	.word	0x00000000
        /*0010*/ 	.short	0x0002
        /*0012*/ 	.short	0x000c
        /*0014*/ 	.byte	0x00, 0xf0, 0x11, 0x00


	//----- nvinfo : EIATTR_KPARAM_INFO
	.align		4
.L_9:
        /*0018*/ 	.byte	0x04, 0x17
        /*001a*/ 	.short	(.L_11 - .L_10)
.L_10:
        /*001c*/ 	.word	0x00000000
        /*0020*/ 	.short	0x0001
        /*0022*/ 	.short	0x0008
        /*0024*/ 	.byte	0x00, 0xf0, 0x11, 0x00


	//----- nvinfo : EIATTR_KPARAM_INFO
	.align		4
.L_11:
        /*0028*/ 	.byte	0x04, 0x17
        /*002a*/ 	.short	(.L_13 - .L_12)
.L_12:
        /*002c*/ 	.word	0x00000000
        /*0030*/ 	.short	0x0000
        /*0032*/ 	.short	0x0000
        /*0034*/ 	.byte	0x00, 0xf5, 0x21, 0x00


	//----- nvinfo : EIATTR_SPARSE_MMA_MASK
	.align		4
.L_13:
        /*0038*/ 	.byte	0x03, 0x50
        /*003a*/ 	.short	0x0000


	//----- nvinfo : EIATTR_MAXREG_COUNT
	.align		4
        /*003c*/ 	.byte	0x03, 0x1b
        /*003e*/ 	.short	0x00ff


	//----- nvinfo : EIATTR_MERCURY_ISA_VERSION
	.align		4
        /*0040*/ 	.byte	0x03, 0x5f
        /*0042*/ 	.short	0x0101


	//----- nvinfo : EIATTR_VRC_CTA_INIT_COUNT
	.align		4
        /*0044*/ 	.byte	0x02, 0x4a
	.zero		1
	.zero		1


	//----- nvinfo : EIATTR_EXIT_INSTR_OFFSETS
	.align		4
        /*0048*/ 	.byte	0x04, 0x1c
        /*004a*/ 	.short	(.L_15 - .L_14)


	//   ....[0]....
.L_14:
        /*004c*/ 	.word	0x000000b0


	//   ....[1]....
        /*0050*/ 	.word	0x00000120


	//   ....[2]....
        /*0054*/ 	.word	0x00000150


	//----- nvinfo : EIATTR_CBANK_PARAM_SIZE
	.align		4
.L_15:
        /*0058*/ 	.byte	0x03, 0x19
        /*005a*/ 	.short	0x0010


	//----- nvinfo : EIATTR_PARAM_CBANK
	.align		4
        /*005c*/ 	.byte	0x04, 0x0a
        /*005e*/ 	.short	(.L_17 - .L_16)
	.align		4
.L_16:
        /*0060*/ 	.word	index@(.nv.constant0._Z16oddEvenSortPhasePiii)
        /*0064*/ 	.short	0x0380
        /*0066*/ 	.short	0x0010


	//----- nvinfo : EIATTR_SW_WAR
	.align		4
.L_17:
        /*0068*/ 	.byte	0x04, 0x36
        /*006a*/ 	.short	(.L_19 - .L_18)
.L_18:
        /*006c*/ 	.word	0x00000008
.L_19:


//--------------------- .nv.callgraph             --------------------------
	.section	.nv.callgraph,"",@"SHT_CUDA_CALLGRAPH"
	.align	4
	.sectionentsize	8
	.align		4
        /*0000*/ 	.word	0x00000000
	.align		4
        /*0004*/ 	.word	0xffffffff
	.align		4
        /*0008*/ 	.word	0x00000000
	.align		4
        /*000c*/ 	.word	0xfffffffe
	.align		4
        /*0010*/ 	.word	0x00000000
	.align		4
        /*0014*/ 	.word	0xfffffffd
	.align		4
        /*0018*/ 	.word	0x00000000
	.align		4
        /*001c*/ 	.word	0xfffffffc


//--------------------- .text._Z16oddEvenSortPhasePiii --------------------------
	.section	.text._Z16oddEvenSortPhasePiii,"ax",@progbits
	.align	128
        .global         _Z16oddEvenSortPhasePiii
        .type           _Z16oddEvenSortPhasePiii,@function
        .size           _Z16oddEvenSortPhasePiii,(.L_x_1 - _Z16oddEvenSortPhasePiii)
        .other          _Z16oddEvenSortPhasePiii,@"STO_CUDA_ENTRY STV_DEFAULT"
_Z16oddEvenSortPhasePiii:
.text._Z16oddEvenSortPhasePiii:
[----:B------:R-:W-:Y:S01]  /*0000*/  LDC R1, c[0x0][0x37c] ;  /* 0x0000df00ff017b82 */ /* 0x000fe20000000800 */
[----:B------:R-:W0:Y:S07]  /*0010*/  S2R R3, SR_TID.X ;  /* 0x0000000000037919 */ /* 0x000e2e0000002100 */
[----:B------:R-:W0:Y:S01]  /*0020*/  S2UR UR5, SR_CTAID.X ;  /* 0x00000000000579c3 */ /* 0x000e220000002500 */
[----:B------:R-:W1:Y:S07]  /*0030*/  LDCU.64 UR6, c[0x0][0x388] ;  /* 0x00007100ff0677ac */ /* 0x000e6e0008000a00 */
[----:B------:R-:W0:Y:S01]  /*0040*/  LDC R0, c[0x0][0x360] ;  /* 0x0000d800ff007b82 */ /* 0x000e220000000800 */
[----:B-1----:R-:W-:-:S04]  /*0050*/  UISETP.NE.AND UP0, UPT, UR7, URZ, UPT ;  /* 0x000000ff0700728c */ /* 0x002fc8000bf05270 */
[----:B------:R-:W-:Y:S01]  /*0060*/  USEL UR4, URZ, 0x1, !UP0 ;  /* 0x00000001ff047887 */ /* 0x000fe2000c000000 */
[----:B0-----:R-:W-:-:S05]  /*0070*/  IMAD R0, R0, UR5, R3 ;  /* 0x0000000500007c24 */ /* 0x001fca000f8e0203 */
[----:B------:R-:W-:-:S04]  /*0080*/  LEA R5, R0, UR4, 0x1 ;  /* 0x0000000400057c11 */ /* 0x000fc8000f8e08ff */
[----:B------:R-:W-:-:S04]  /*0090*/  IADD3 R0, PT, PT, R5, 0x1, RZ ;  /* 0x0000000105007810 */ /* 0x000fc80007ffe0ff */
[----:B------:R-:W-:-:S13]  /*00a0*/  ISETP.GE.AND P0, PT, R0, UR6, PT ;  /* 0x0000000600007c0c */ /* 0x000fda000bf06270 */
[----:B------:R-:W-:Y:S05]  /*00b0*/  @P0 EXIT ;  /* 0x000000000000094d */ /* 0x000fea0003800000 */
[----:B------:R-:W0:Y:S01]  /*00c0*/  LDC.64 R2, c[0x0][0x380] ;  /* 0x0000e000ff027b82 */ /* 0x000e220000000a00 */
[----:B------:R-:W1:Y:S01]  /*00d0*/  LDCU.64 UR4, c[0x0][0x358] ;  /* 0x00006b00ff0477ac */ /* 0x000e620008000a00 */
[----:B0-----:R-:W-:-:S05]  /*00e0*/  IMAD.WIDE R2, R5, 0x4, R2 ;  /* 0x0000000405027825 */ /* 0x001fca00078e0202 */
[----:B-1----:R-:W2:Y:S04]  /*00f0*/  LDG.E R5, desc[UR4][R2.64] ;  /* 0x0000000402057981 */ /* 0x002ea8000c1e1900 */
[----:B------:R-:W2:Y:S02]  /*0100*/  LDG.E R0, desc[UR4][R2.64+0x4] ;  /* 0x0000040402007981 */ /* 0x000ea4000c1e1900 */
[----:B--2---:R-:W-:-:S13]  /*0110*/  ISETP.GT.AND P0, PT, R5, R0, PT ;  /* 0x000000000500720c */ /* 0x004fda0003f04270 */
[----:B------:R-:W-:Y:S05]  /*0120*/  @!P0 EXIT ;  /* 0x000000000000894d */ /* 0x000fea0003800000 */
[----:B------:R-:W-:Y:S04]  /*0130*/  STG.E desc[UR4][R2.64], R0 ;  /* 0x0000000002007986 */ /* 0x000fe8000c101904 */
[----:B------:R-:W-:Y:S01]  /*0140*/  STG.E desc[UR4][R2.64+0x4], R5 ;  /* 0x0000040502007986 */ /* 0x000fe2000c101904 */
[----:B------:R-:W-:Y:S05]  /*0150*/  EXIT ;  /* 0x000000000000794d */ /* 0x000fea0003800000 */
.L_x_0:
[----:B------:R-:W-:-:S00]  /*0160*/  BRA `(.L_x_0) ;  /* 0xfffffffc00fc7947 */ /* 0x000fc0000383ffff */
[----:B------:R-:W-:-:S00]  /*0170*/  NOP ;  /* 0x0000000000007918 */ /* 0x000fc00000000000 */
        /* <DEDUP_REMOVED lines=8> */
.L_x_1:


//--------------------- .nv.shared.reserved.0     --------------------------
	.section	.nv.shared.reserved.0,"aw",@nobits
	.weak		__nv_reservedSMEM_offset_0_alias
	.size		__nv_reservedSMEM_offset_0_alias, 0, 64
	.other		__nv_reservedSMEM_offset_0_alias,@"STO_CUDA_RESERVED_SHARED STV_DEFAULT"
__nv_reservedSMEM_offset_0_alias:
	.zero		0
	.zero		64


//--------------------- .nv.constant0._Z16oddEvenSortPhasePiii --------------------------
	.section	.nv.constant0._Z16oddEvenSortPhasePiii,"a",@progbits
	.sectionflags	@""
	.align	4
.nv.constant0._Z16oddEvenSortPhasePiii:
	.zero		912


//--------------------- SYMBOLS --------------------------

	.type		.nv.reservedSmem.offset0,@object
	.size		.nv.reservedSmem.offset0,0x4
